//
// Generated by NVIDIA NVVM Compiler
//
// Compiler Build ID: CL-36424714
// Cuda compilation tools, release 13.0, V13.0.88
// Based on NVVM 20.0.0
//

.version 9.0
.target sm_100
.address_size 64

	// .globl	_Z14pcr_gpu_kernelPfS_S_S_jj
.extern .shared .align 16 .b8 array[];

.visible .entry _Z14pcr_gpu_kernelPfS_S_S_jj(
	.param .u64 .ptr .align 1 _Z14pcr_gpu_kernelPfS_S_S_jj_param_0,
	.param .u64 .ptr .align 1 _Z14pcr_gpu_kernelPfS_S_S_jj_param_1,
	.param .u64 .ptr .align 1 _Z14pcr_gpu_kernelPfS_S_S_jj_param_2,
	.param .u64 .ptr .align 1 _Z14pcr_gpu_kernelPfS_S_S_jj_param_3,
	.param .u32 _Z14pcr_gpu_kernelPfS_S_S_jj_param_4,
	.param .u32 _Z14pcr_gpu_kernelPfS_S_S_jj_param_5
)
{
	.reg .pred 	%p<9>;
	.reg .b32 	%r<58>;
	.reg .b32 	%f<86>;
	.reg .b64 	%rd<14>;

	ld.param.u64 	%rd5, [_Z14pcr_gpu_kernelPfS_S_S_jj_param_0];
	ld.param.u64 	%rd6, [_Z14pcr_gpu_kernelPfS_S_S_jj_param_1];
	ld.param.u64 	%rd7, [_Z14pcr_gpu_kernelPfS_S_S_jj_param_2];
	ld.param.u64 	%rd8, [_Z14pcr_gpu_kernelPfS_S_S_jj_param_3];
	ld.param.u32 	%r18, [_Z14pcr_gpu_kernelPfS_S_S_jj_param_4];
	ld.param.u32 	%r17, [_Z14pcr_gpu_kernelPfS_S_S_jj_param_5];
	cvt.rn.f32.u32 	%f18, %r17;
	setp.eq.s32 	%p1, %r17, 0;
	selp.f32 	%f19, 0fC1B80000, 0f00000000, %p1;
	mov.b32 	%r19, %f18;
	add.s32 	%r20, %r19, -1060439283;
	and.b32  	%r21, %r20, -8388608;
	sub.s32 	%r22, %r19, %r21;
	mov.b32 	%f20, %r22;
	cvt.rn.f32.s32 	%f21, %r21;
	fma.rn.f32 	%f22, %f21, 0f34000000, %f19;
	add.f32 	%f23, %f20, 0fBF800000;
	fma.rn.f32 	%f24, %f23, 0f3DC6B27F, 0fBE2C7F30;
	fma.rn.f32 	%f25, %f24, %f23, 0f3E2FCF2A;
	fma.rn.f32 	%f26, %f25, %f23, 0fBE374E43;
	fma.rn.f32 	%f27, %f26, %f23, 0f3E520BF4;
	fma.rn.f32 	%f28, %f27, %f23, 0fBE763C8B;
	fma.rn.f32 	%f29, %f28, %f23, 0f3E93BF99;
	fma.rn.f32 	%f30, %f29, %f23, 0fBEB8AA49;
	fma.rn.f32 	%f31, %f30, %f23, 0f3EF6384A;
	fma.rn.f32 	%f32, %f31, %f23, 0fBF38AA3B;
	mul.f32 	%f33, %f23, %f32;
	mul.f32 	%f34, %f23, %f33;
	fma.rn.f32 	%f35, %f23, 0f3FB8AA3B, %f34;
	add.f32 	%f36, %f22, %f35;
	setp.gt.u32 	%p2, %r19, 2139095039;
	fma.rn.f32 	%f37, %f18, 0f7F800000, 0f7F800000;
	selp.f32 	%f38, %f37, %f36, %p2;
	cvt.rmi.f32.f32 	%f39, %f38;
	selp.f32 	%f40, 0fFF800000, %f39, %p1;
	cvt.rzi.u32.f32 	%r23, %f40;
	mov.u32 	%r24, %ntid.y;
	mov.u32 	%r25, %ctaid.y;
	mov.u32 	%r2, %tid.y;
	mad.lo.s32 	%r3, %r24, %r25, %r2;
	mul.lo.s32 	%r4, %r17, %r18;
	setp.ge.u32 	%p3, %r3, %r4;
	setp.eq.s32 	%p4, %r23, 0;
	or.pred  	%p5, %p3, %p4;
	@%p5 bra 	$L__BB0_8;
	shl.b32 	%r27, %r4, 2;
	mov.u32 	%r28, array;
	add.s32 	%r5, %r28, %r27;
	add.s32 	%r6, %r5, %r27;
	add.s32 	%r7, %r6, %r27;
	cvta.to.global.u64 	%rd9, %rd5;
	cvta.to.global.u64 	%rd10, %rd6;
	cvta.to.global.u64 	%rd11, %rd7;
	cvta.to.global.u64 	%rd12, %rd8;
	mul.wide.u32 	%rd13, %r3, 4;
	add.s64 	%rd1, %rd9, %rd13;
	shl.b32 	%r29, %r2, 2;
	add.s32 	%r8, %r28, %r29;
	add.s64 	%rd2, %rd10, %rd13;
	add.s32 	%r9, %r5, %r29;
	add.s64 	%rd3, %rd11, %rd13;
	add.s32 	%r10, %r6, %r29;
	add.s64 	%rd4, %rd12, %rd13;
	add.s32 	%r11, %r7, %r29;
	ld.global.f32 	%f81, [%rd4];
	neg.s32 	%r56, %r23;
	mov.b32 	%r57, 1;
$L__BB0_2:
	ld.global.f32 	%f41, [%rd1];
	st.shared.f32 	[%r8], %f41;
	ld.global.f32 	%f42, [%rd2];
	st.shared.f32 	[%r9], %f42;
	ld.global.f32 	%f43, [%rd3];
	st.shared.f32 	[%r10], %f43;
	st.shared.f32 	[%r11], %f81;
	bar.sync 	0;
	setp.lt.u32 	%p6, %r2, %r57;
	@%p6 bra 	$L__BB0_6;
	not.b32 	%r30, %r57;
	add.s32 	%r31, %r17, %r30;
	setp.gt.u32 	%p7, %r2, %r31;
	@%p7 bra 	$L__BB0_5;
	ld.shared.f32 	%f44, [%r8];
	neg.f32 	%f45, %f44;
	sub.s32 	%r32, %r2, %r57;
	shl.b32 	%r33, %r32, 2;
	add.s32 	%r34, %r5, %r33;
	ld.shared.f32 	%f46, [%r34];
	div.rn.f32 	%f47, %f45, %f46;
	ld.shared.f32 	%f48, [%r10];
	neg.f32 	%f49, %f48;
	shl.b32 	%r35, %r57, 2;
	add.s32 	%r36, %r9, %r35;
	ld.shared.f32 	%f50, [%r36];
	div.rn.f32 	%f51, %f49, %f50;
	ld.shared.f32 	%f52, [%r9];
	add.s32 	%r37, %r6, %r33;
	ld.shared.f32 	%f53, [%r37];
	add.s32 	%r38, %r8, %r35;
	ld.shared.f32 	%f54, [%r38];
	mul.f32 	%f55, %f51, %f54;
	fma.rn.f32 	%f56, %f47, %f53, %f55;
	add.f32 	%f83, %f52, %f56;
	add.s32 	%r40, %r28, %r33;
	ld.shared.f32 	%f57, [%r40];
	mul.f32 	%f82, %f47, %f57;
	add.s32 	%r41, %r10, %r35;
	ld.shared.f32 	%f58, [%r41];
	mul.f32 	%f84, %f51, %f58;
	add.s32 	%r42, %r7, %r33;
	ld.shared.f32 	%f59, [%r42];
	add.s32 	%r43, %r11, %r35;
	ld.shared.f32 	%f60, [%r43];
	mul.f32 	%f61, %f51, %f60;
	fma.rn.f32 	%f85, %f47, %f59, %f61;
	bra.uni 	$L__BB0_7;
$L__BB0_5:
	ld.shared.f32 	%f63, [%r8];
	neg.f32 	%f64, %f63;
	sub.s32 	%r44, %r2, %r57;
	shl.b32 	%r45, %r44, 2;
	add.s32 	%r46, %r5, %r45;
	ld.shared.f32 	%f65, [%r46];
	div.rn.f32 	%f66, %f64, %f65;
	ld.shared.f32 	%f67, [%r9];
	add.s32 	%r47, %r6, %r45;
	ld.shared.f32 	%f68, [%r47];
	fma.rn.f32 	%f83, %f66, %f68, %f67;
	add.s32 	%r49, %r28, %r45;
	ld.shared.f32 	%f69, [%r49];
	mul.f32 	%f82, %f66, %f69;
	add.s32 	%r50, %r7, %r45;
	ld.shared.f32 	%f70, [%r50];
	mul.f32 	%f85, %f66, %f70;
	mov.f32 	%f84, 0f00000000;
	bra.uni 	$L__BB0_7;
$L__BB0_6:
	ld.shared.f32 	%f72, [%r10];
	neg.f32 	%f73, %f72;
	shl.b32 	%r51, %r57, 2;
	add.s32 	%r52, %r9, %r51;
	ld.shared.f32 	%f74, [%r52];
	div.rn.f32 	%f75, %f73, %f74;
	ld.shared.f32 	%f76, [%r9];
	add.s32 	%r53, %r8, %r51;
	ld.shared.f32 	%f77, [%r53];
	fma.rn.f32 	%f83, %f75, %f77, %f76;
	add.s32 	%r54, %r10, %r51;
	ld.shared.f32 	%f78, [%r54];
	mul.f32 	%f84, %f75, %f78;
	add.s32 	%r55, %r11, %r51;
	ld.shared.f32 	%f79, [%r55];
	mul.f32 	%f85, %f75, %f79;
	mov.f32 	%f82, 0f00000000;
$L__BB0_7:
	ld.shared.f32 	%f80, [%r11];
	add.f32 	%f81, %f85, %f80;
	bar.sync 	0;
	shl.b32 	%r57, %r57, 1;
	st.global.f32 	[%rd1], %f82;
	st.global.f32 	[%rd2], %f83;
	st.global.f32 	[%rd3], %f84;
	st.global.f32 	[%rd4], %f81;
	add.s32 	%r56, %r56, 1;
	setp.ne.s32 	%p8, %r56, 0;
	@%p8 bra 	$L__BB0_2;
$L__BB0_8:
	ret;

}


// ===== COMPILED SASS (sm_100) =====

	.target	sm_100

	.elftype	@"ET_EXEC"


//--------------------- .note.nv.tkinfo           --------------------------
	.section	.note.nv.tkinfo,"",@"SHT_NOTE"
	.sectionflags	@"SHF_NOTE_NV_TKINFO"
	.tkinfo
        /*0018*/ 	.word	0x00000002
        /*0030*/ 	.string	""
        /*0030*/ 	.string	"ptxas"
        /*0030*/ 	.string	"Cuda compilation tools, release 13.0, V13.0.88"
        /*0030*/ 	.string	"Build cuda_13.0.r13.0/compiler.36424714_0"
        /*0030*/ 	.string	"-arch sm_100 -m 64 "



//--------------------- .note.nv.cuinfo           --------------------------
	.section	.note.nv.cuinfo,"",@"SHT_NOTE"
	.sectionflags	@"SHF_NOTE_NV_CUINFO"
        /*0018*/ 	.short	0x0002
        /*001a*/ 	.short	0x0064
        /*001c*/ 	.short	0x0082
	.zero		2


//--------------------- .nv.info                  --------------------------
	.section	.nv.info,"",@"SHT_CUDA_INFO"
	.align	4


	//----- nvinfo : EIATTR_REGCOUNT
	.align		4
        /*0000*/ 	.byte	0x04, 0x2f
        /*0002*/ 	.short	(.L_1 - .L_0)
	.align		4
.L_0:
        /*0004*/ 	.word	index@(_Z14pcr_gpu_kernelPfS_S_S_jj)
        /*0008*/ 	.word	0x00000020


	//----- nvinfo : EIATTR_FRAME_SIZE
	.align		4
.L_1:
        /*000c*/ 	.byte	0x04, 0x11
        /*000e*/ 	.short	(.L_3 - .L_2)
	.align		4
.L_2:
        /*0010*/ 	.word	index@($__internal_0_$__cuda_sm3x_div_rn_noftz_f32_slowpath)
        /*0014*/ 	.word	0x00000000


	//----- nvinfo : EIATTR_FRAME_SIZE
	.align		4
.L_3:
        /*0018*/ 	.byte	0x04, 0x11
        /*001a*/ 	.short	(.L_5 - .L_4)
	.align		4
.L_4:
        /*001c*/ 	.word	index@(_Z14pcr_gpu_kernelPfS_S_S_jj)
        /*0020*/ 	.word	0x00000000


	//----- nvinfo : EIATTR_MIN_STACK_SIZE
	.align		4
.L_5:
        /*0024*/ 	.byte	0x04, 0x12
        /*0026*/ 	.short	(.L_7 - .L_6)
	.align		4
.L_6:
        /*0028*/ 	.word	index@(_Z14pcr_gpu_kernelPfS_S_S_jj)
        /*002c*/ 	.word	0x00000000
.L_7:


//--------------------- .nv.compat                --------------------------
	.section	.nv.compat,"",@"SHT_CUDA_COMPAT_INFO"
	.align	4
        /*0000*/ 	.byte	0x02, 0x09, 0x00, 0x00, 0x02, 0x02, 0x01, 0x00, 0x02, 0x05, 0x05, 0x00, 0x03, 0x07, 0x01, 0x01
        /*0010*/ 	.byte	0x02, 0x03, 0x00, 0x00, 0x02, 0x06, 0x01, 0x00, 0x04, 0x0b, 0x08, 0x00, 0x01, 0x00, 0x00, 0x00
        /*0020*/ 	.byte	0x00, 0x00, 0x00, 0x00


//--------------------- .nv.info._Z14pcr_gpu_kernelPfS_S_S_jj --------------------------
	.section	.nv.info._Z14pcr_gpu_kernelPfS_S_S_jj,"",@"SHT_CUDA_INFO"
	.sectionflags	@""
	.align	4


	//----- nvinfo : EIATTR_CUDA_API_VERSION
	.align		4
        /*0000*/ 	.byte	0x04, 0x37
        /*0002*/ 	.short	(.L_9 - .L_8)
.L_8:
        /*0004*/ 	.word	0x00000082


	//----- nvinfo : EIATTR_KPARAM_INFO
	.align		4
.L_9:
        /*0008*/ 	.byte	0x04, 0x17
        /*000a*/ 	.short	(.L_11 - .L_10)
.L_10:
        /*000c*/ 	.word	0x00000000
        /*0010*/ 	.short	0x0005
        /*0012*/ 	.short	0x0024
        /*0014*/ 	.byte	0x00, 0xf0, 0x11, 0x00


	//----- nvinfo : EIATTR_KPARAM_INFO
	.align		4
.L_11:
        /*0018*/ 	.byte	0x04, 0x17
        /*001a*/ 	.short	(.L_13 - .L_12)
.L_12:
        /*001c*/ 	.word	0x00000000
        /*0020*/ 	.short	0x0004
        /*0022*/ 	.short	0x0020
        /*0024*/ 	.byte	0x00, 0xf0, 0x11, 0x00


	//----- nvinfo : EIATTR_KPARAM_INFO
	.align		4
.L_13:
        /*0028*/ 	.byte	0x04, 0x17
        /*002a*/ 	.short	(.L_15 - .L_14)
.L_14:
        /*002c*/ 	.word	0x00000000
        /*0030*/ 	.short	0x0003
        /*0032*/ 	.short	0x0018
        /*0034*/ 	.byte	0x00, 0xf5, 0x21, 0x00


	//----- nvinfo : EIATTR_KPARAM_INFO
	.align		4
.L_15:
        /*0038*/ 	.byte	0x04, 0x17
        /*003a*/ 	.short	(.L_17 - .L_16)
.L_16:
        /*003c*/ 	.word	0x00000000
        /*0040*/ 	.short	0x0002
        /*0042*/ 	.short	0x0010
        /*0044*/ 	.byte	0x00, 0xf5, 0x21, 0x00


	//----- nvinfo : EIATTR_KPARAM_INFO
	.align		4
.L_17:
        /*0048*/ 	.byte	0x04, 0x17
        /*004a*/ 	.short	(.L_19 - .L_18)
.L_18:
        /*004c*/ 	.word	0x00000000
        /*0050*/ 	.short	0x0001
        /*0052*/ 	.short	0x0008
        /*0054*/ 	.byte	0x00, 0xf5, 0x21, 0x00


	//----- nvinfo : EIATTR_KPARAM_INFO
	.align		4
.L_19:
        /*0058*/ 	.byte	0x04, 0x17
        /*005a*/ 	.short	(.L_21 - .L_20)
.L_20:
        /*005c*/ 	.word	0x00000000
        /*0060*/ 	.short	0x0000
        /*0062*/ 	.short	0x0000
        /*0064*/ 	.byte	0x00, 0xf5, 0x21, 0x00


	//----- nvinfo : EIATTR_SPARSE_MMA_MASK
	.align		4
.L_21:
        /*0068*/ 	.byte	0x03, 0x50
        /*006a*/ 	.short	0x0000


	//----- nvinfo : EIATTR_MAXREG_COUNT
	.align		4
        /*006c*/ 	.byte	0x03, 0x1b
        /*006e*/ 	.short	0x00ff


	//----- nvinfo : EIATTR_NUM_BARRIERS
	.align		4
        /*0070*/ 	.byte	0x02, 0x4c
        /*0072*/ 	.byte	0x01
	.zero		1


	//----- nvinfo : EIATTR_MERCURY_ISA_VERSION
	.align		4
        /*0074*/ 	.byte	0x03, 0x5f
        /*0076*/ 	.short	0x0101


	//----- nvinfo : EIATTR_VRC_CTA_INIT_COUNT
	.align		4
        /*0078*/ 	.byte	0x02, 0x4a
	.zero		1
	.zero		1


	//----- nvinfo : EIATTR_EXIT_INSTR_OFFSETS
	.align		4
        /*007c*/ 	.byte	0x04, 0x1c
        /*007e*/ 	.short	(.L_23 - .L_22)


	//   ....[0]....
.L_22:
        /*0080*/ 	.word	0x00000260


	//   ....[1]....
        /*0084*/ 	.word	0x00000ce0


	//----- nvinfo : EIATTR_CRS_STACK_SIZE
	.align		4
.L_23:
        /*0088*/ 	.byte	0x04, 0x1e
        /*008a*/ 	.short	(.L_25 - .L_24)
.L_24:
        /*008c*/ 	.word	0x00000000


	//----- nvinfo : EIATTR_CBANK_PARAM_SIZE
	.align		4
.L_25:
        /*0090*/ 	.byte	0x03, 0x19
        /*0092*/ 	.short	0x0028


	//----- nvinfo : EIATTR_PARAM_CBANK
	.align		4
        /*0094*/ 	.byte	0x04, 0x0a
        /*0096*/ 	.short	(.L_27 - .L_26)
	.align		4
.L_26:
        /*0098*/ 	.word	index@(.nv.constant0._Z14pcr_gpu_kernelPfS_S_S_jj)
        /*009c*/ 	.short	0x0380
        /*009e*/ 	.short	0x0028


	//----- nvinfo : EIATTR_SW_WAR
	.align		4
.L_27:
        /*00a0*/ 	.byte	0x04, 0x36
        /*00a2*/ 	.short	(.L_29 - .L_28)
.L_28:
        /*00a4*/ 	.word	0x00000008
.L_29:


//--------------------- .nv.callgraph             --------------------------
	.section	.nv.callgraph,"",@"SHT_CUDA_CALLGRAPH"
	.align	4
	.sectionentsize	8
	.align		4
        /*0000*/ 	.word	0x00000000
	.align		4
        /*0004*/ 	.word	0xffffffff
	.align		4
        /*0008*/ 	.word	0x00000000
	.align		4
        /*000c*/ 	.word	0xfffffffe
	.align		4
        /*0010*/ 	.word	0x00000000
	.align		4
        /*0014*/ 	.word	0xfffffffd
	.align		4
        /*0018*/ 	.word	0x00000000
	.align		4
        /*001c*/ 	.word	0xfffffffc


//--------------------- .text._Z14pcr_gpu_kernelPfS_S_S_jj --------------------------
	.section	.text._Z14pcr_gpu_kernelPfS_S_S_jj,"ax",@progbits
	.align	128
        .global         _Z14pcr_gpu_kernelPfS_S_S_jj
        .type           _Z14pcr_gpu_kernelPfS_S_S_jj,@function
        .size           _Z14pcr_gpu_kernelPfS_S_S_jj,(.L_x_25 - _Z14pcr_gpu_kernelPfS_S_S_jj)
        .other          _Z14pcr_gpu_kernelPfS_S_S_jj,@"STO_CUDA_ENTRY STV_DEFAULT"
_Z14pcr_gpu_kernelPfS_S_S_jj:
.text._Z14pcr_gpu_kernelPfS_S_S_jj:
[----:B------:R-:W-:Y:S01]  /*0000*/  LDC R1, c[0x0][0x37c] ;  /* 0x0000df00ff017b82 */ /* 0x000fe20000000800 */
[----:B------:R-:W0:Y:S01]  /*0010*/  LDCU.64 UR4, c[0x0][0x3a0] ;  /* 0x00007400ff0477ac */ /* 0x000e220008000a00 */
[----:B------:R-:W-:Y:S01]  /*0020*/  HFMA2 R5, -RZ, RZ, 1.443359375, -0.2030029296875 ;  /* 0x3dc6b27fff057431 */ /* 0x000fe200000001ff */
[----:B------:R-:W1:Y:S01]  /*0030*/  S2R R19, SR_TID.Y ;  /* 0x0000000000137919 */ /* 0x000e620000002200 */
[----:B------:R-:W1:Y:S01]  /*0040*/  LDCU UR6, c[0x0][0x364] ;  /* 0x00006c80ff0677ac */ /* 0x000e620008000800 */
[----:B0-----:R-:W-:Y:S01]  /*0050*/  I2FP.F32.U32 R0, UR5 ;  /* 0x0000000500007c45 */ /* 0x001fe20008201000 */
[----:B------:R-:W-:Y:S02]  /*0060*/  UIMAD UR4, UR5, UR4, URZ ;  /* 0x00000004050472a4 */ /* 0x000fe4000f8e02ff */
[----:B------:R-:W-:Y:S02]  /*0070*/  ISETP.NE.AND P1, PT, RZ, UR5, PT ;  /* 0x00000005ff007c0c */ /* 0x000fe4000bf25270 */
[C---:B------:R-:W-:Y:S01]  /*0080*/  ISETP.GT.U32.AND P0, PT, R0.reuse, 0x7f7fffff, PT ;  /* 0x7f7fffff0000780c */ /* 0x040fe20003f04070 */
[----:B------:R-:W-:-:S05]  /*0090*/  VIADD R2, R0, 0xc0cafb0d ;  /* 0xc0cafb0d00027836 */ /* 0x000fca0000000000 */
[----:B------:R-:W-:-:S05]  /*00a0*/  LOP3.LUT R3, R2, 0xff800000, RZ, 0xc0, !PT ;  /* 0xff80000002037812 */ /* 0x000fca00078ec0ff */
[----:B------:R-:W-:Y:S01]  /*00b0*/  IMAD.IADD R2, R0, 0x1, -R3 ;  /* 0x0000000100027824 */ /* 0x000fe200078e0a03 */
[----:B------:R-:W-:-:S03]  /*00c0*/  I2FP.F32.S32 R3, R3 ;  /* 0x0000000300037245 */ /* 0x000fc60000201400 */
[----:B------:R-:W-:Y:S01]  /*00d0*/  FADD R4, R2, -1 ;  /* 0xbf80000002047421 */ /* 0x000fe20000000000 */
[----:B------:R-:W-:-:S03]  /*00e0*/  FSEL R2, RZ, -23, P1 ;  /* 0xc1b80000ff027808 */ /* 0x000fc60000800000 */
[C---:B------:R-:W-:Y:S02]  /*00f0*/  FFMA R5, R4.reuse, R5, -0.16845393180847167969 ;  /* 0xbe2c7f3004057423 */ /* 0x040fe40000000005 */
[----:B------:R-:W-:Y:S01]  /*0100*/  FFMA R2, R3, 1.1920928955078125e-07, R2 ;  /* 0x3400000003027823 */ /* 0x000fe20000000002 */
[----:B------:R-:W-:Y:S02]  /*0110*/  IMAD.MOV.U32 R3, RZ, RZ, 0x7f800000 ;  /* 0x7f800000ff037424 */ /* 0x000fe400078e00ff */
[----:B------:R-:W-:-:S04]  /*0120*/  FFMA R5, R4, R5, 0.1716887056827545166 ;  /* 0x3e2fcf2a04057423 */ /* 0x000fc80000000005 */
[----:B------:R-:W-:-:S04]  /*0130*/  FFMA R5, R4, R5, -0.17900948226451873779 ;  /* 0xbe374e4304057423 */ /* 0x000fc80000000005 */
[----:B------:R-:W-:-:S04]  /*0140*/  FFMA R5, R4, R5, 0.20512372255325317383 ;  /* 0x3e520bf404057423 */ /* 0x000fc80000000005 */
[----:B------:R-:W-:-:S04]  /*0150*/  FFMA R5, R4, R5, -0.24046532809734344482 ;  /* 0xbe763c8b04057423 */ /* 0x000fc80000000005 */
[----:B------:R-:W-:-:S04]  /*0160*/  FFMA R5, R4, R5, 0.28857114911079406738 ;  /* 0x3e93bf9904057423 */ /* 0x000fc80000000005 */
[----:B------:R-:W-:-:S04]  /*0170*/  FFMA R5, R4, R5, -0.36067417263984680176 ;  /* 0xbeb8aa4904057423 */ /* 0x000fc80000000005 */
[----:B------:R-:W-:-:S04]  /*0180*/  FFMA R5, R4, R5, 0.48089820146560668945 ;  /* 0x3ef6384a04057423 */ /* 0x000fc80000000005 */
[----:B------:R-:W-:-:S04]  /*0190*/  FFMA R5, R4, R5, -0.72134751081466674805 ;  /* 0xbf38aa3b04057423 */ /* 0x000fc80000000005 */
[----:B------:R-:W-:-:S04]  /*01a0*/  FMUL R5, R4, R5 ;  /* 0x0000000504057220 */ /* 0x000fc80000400000 */
[----:B------:R-:W-:-:S04]  /*01b0*/  FMUL R5, R4, R5 ;  /* 0x0000000504057220 */ /* 0x000fc80000400000 */
[----:B------:R-:W-:Y:S02]  /*01c0*/  FFMA R5, R4, 1.4426950216293334961, R5 ;  /* 0x3fb8aa3b04057823 */ /* 0x000fe40000000005 */
[----:B------:R-:W1:Y:S02]  /*01d0*/  S2R R4, SR_CTAID.Y ;  /* 0x0000000000047919 */ /* 0x000e640000002600 */
[----:B------:R-:W-:Y:S01]  /*01e0*/  FADD R2, R2, R5 ;  /* 0x0000000502027221 */ /* 0x000fe20000000000 */
[----:B------:R-:W-:-:S06]  /*01f0*/  @P0 FFMA R2, R0, R3, +INF ;  /* 0x7f80000000020423 */ /* 0x000fcc0000000003 */
[----:B------:R-:W0:Y:S02]  /*0200*/  FRND.FLOOR R2, R2 ;  /* 0x0000000200027307 */ /* 0x000e240000205000 */
[----:B0-----:R-:W-:-:S06]  /*0210*/  FSEL R0, R2, -INF , P1 ;  /* 0xff80000002007808 */ /* 0x001fcc0000800000 */
[----:B------:R-:W0:Y:S01]  /*0220*/  F2I.U32.TRUNC.NTZ R0, R0 ;  /* 0x0000000000007305 */ /* 0x000e22000020f000 */
[----:B-1----:R-:W-:Y:S01]  /*0230*/  IMAD R13, R4, UR6, R19 ;  /* 0x00000006040d7c24 */ /* 0x002fe2000f8e0213 */
[----:B0-----:R-:W-:-:S04]  /*0240*/  ISETP.NE.AND P0, PT, R0, RZ, PT ;  /* 0x000000ff0000720c */ /* 0x001fc80003f05270 */
[----:B------:R-:W-:-:S13]  /*0250*/  ISETP.GE.U32.OR P0, PT, R13, UR4, !P0 ;  /* 0x000000040d007c0c */ /* 0x000fda000c706470 */
[----:B------:R-:W-:Y:S05]  /*0260*/  @P0 EXIT ;  /* 0x000000000000094d */ /* 0x000fea0003800000 */
[----:B------:R-:W0:Y:S01]  /*0270*/  LDC.64 R10, c[0x0][0x398] ;  /* 0x0000e600ff0a7b82 */ /* 0x000e220000000a00 */
[----:B------:R-:W1:Y:S07]  /*0280*/  LDCU.64 UR8, c[0x0][0x358] ;  /* 0x00006b00ff0877ac */ /* 0x000e6e0008000a00 */
[----:B------:R-:W2:Y:S01]  /*0290*/  S2UR UR6, SR_CgaCtaId ;  /* 0x00000000000679c3 */ /* 0x000ea20000008800 */
[----:B------:R-:W-:Y:S01]  /*02a0*/  UMOV UR5, 0x400 ;  /* 0x0000040000057882 */ /* 0x000fe20000000000 */
[----:B------:R-:W3:Y:S06]  /*02b0*/  LDCU UR10, c[0x0][0x3a4] ;  /* 0x00007480ff0a77ac */ /* 0x000eec0008000800 */
[----:B------:R-:W4:Y:S01]  /*02c0*/  LDC.64 R8, c[0x0][0x380] ;  /* 0x0000e000ff087b82 */ /* 0x000f220000000a00 */
[----:B0-----:R-:W-:-:S07]  /*02d0*/  IMAD.WIDE.U32 R10, R13, 0x4, R10 ;  /* 0x000000040d0a7825 */ /* 0x001fce00078e000a */
[----:B------:R-:W0:Y:S01]  /*02e0*/  LDC.64 R6, c[0x0][0x388] ;  /* 0x0000e200ff067b82 */ /* 0x000e220000000a00 */
[----:B-1----:R1:W5:Y:S01]  /*02f0*/  LDG.E R3, desc[UR8][R10.64] ;  /* 0x000000080a037981 */ /* 0x002362000c1e1900 */
[----:B------:R-:W-:Y:S01]  /*0300*/  IADD3 R17, PT, PT, -R0, RZ, RZ ;  /* 0x000000ff00117210 */ /* 0x000fe20007ffe1ff */
[----:B------:R-:W-:Y:S01]  /*0310*/  IMAD.MOV.U32 R16, RZ, RZ, 0x1 ;  /* 0x00000001ff107424 */ /* 0x000fe200078e00ff */
[----:B--2---:R-:W-:-:S04]  /*0320*/  ULEA UR5, UR6, UR5, 0x18 ;  /* 0x0000000506057291 */ /* 0x004fc8000f8ec0ff */
[----:B------:R-:W2:Y:S01]  /*0330*/  LDC.64 R4, c[0x0][0x390] ;  /* 0x0000e400ff047b82 */ /* 0x000ea20000000a00 */
[----:B------:R-:W-:Y:S02]  /*0340*/  ULEA UR6, UR4, UR5, 0x2 ;  /* 0x0000000504067291 */ /* 0x000fe4000f8e10ff */
[----:B------:R-:W-:Y:S02]  /*0350*/  LEA R15, R19, UR5, 0x2 ;  /* 0x00000005130f7c11 */ /* 0x000fe4000f8e10ff */
[----:B------:R-:W-:Y:S01]  /*0360*/  ULEA UR7, UR4, UR6, 0x2 ;  /* 0x0000000604077291 */ /* 0x000fe2000f8e10ff */
[----:B----4-:R-:W-:Y:S01]  /*0370*/  IMAD.WIDE.U32 R8, R13, 0x4, R8 ;  /* 0x000000040d087825 */ /* 0x010fe200078e0008 */
[----:B------:R-:W-:Y:S02]  /*0380*/  LEA R14, R19, UR6, 0x2 ;  /* 0x00000006130e7c11 */ /* 0x000fe4000f8e10ff */
[----:B------:R-:W-:Y:S01]  /*0390*/  ULEA UR4, UR4, UR7, 0x2 ;  /* 0x0000000704047291 */ /* 0x000fe2000f8e10ff */
[----:B0-----:R-:W-:-:S05]  /*03a0*/  IMAD.WIDE.U32 R6, R13, 0x4, R6 ;  /* 0x000000040d067825 */ /* 0x001fca00078e0006 */
[----:B------:R-:W-:Y:S01]  /*03b0*/  LEA R12, R19, UR4, 0x2 ;  /* 0x00000004130c7c11 */ /* 0x000fe2000f8e10ff */
[----:B--2---:R-:W-:Y:S01]  /*03c0*/  IMAD.WIDE.U32 R4, R13, 0x4, R4 ;  /* 0x000000040d047825 */ /* 0x004fe200078e0004 */
[----:B-1-3--:R-:W-:-:S07]  /*03d0*/  LEA R13, R19, UR7, 0x2 ;  /* 0x00000007130d7c11 */ /* 0x00afce000f8e10ff */
.L_x_12:
[----:B------:R-:W2:Y:S04]  /*03e0*/  LDG.E R0, desc[UR8][R8.64] ;  /* 0x0000000808007981 */ /* 0x000ea8000c1e1900 */
[----:B-1----:R-:W3:Y:S04]  /*03f0*/  LDG.E R21, desc[UR8][R6.64] ;  /* 0x0000000806157981 */ /* 0x002ee8000c1e1900 */
[----:B------:R-:W4:Y:S01]  /*0400*/  LDG.E R2, desc[UR8][R4.64] ;  /* 0x0000000804027981 */ /* 0x000f22000c1e1900 */
[----:B------:R-:W-:Y:S01]  /*0410*/  ISETP.GE.U32.AND P0, PT, R19, R16, PT ;  /* 0x000000101300720c */ /* 0x000fe20003f06070 */
[----:B------:R-:W-:Y:S02]  /*0420*/  BSSY.RECONVERGENT B0, `(.L_x_0) ;  /* 0x0000080000007945 */ /* 0x000fe40003800200 */
[----:B--2---:R0:W-:Y:S04]  /*0430*/  STS [R15], R0 ;  /* 0x000000000f007388 */ /* 0x0041e80000000800 */
[----:B---3--:R0:W-:Y:S04]  /*0440*/  STS [R14], R21 ;  /* 0x000000150e007388 */ /* 0x0081e80000000800 */
[----:B----4-:R0:W-:Y:S04]  /*0450*/  STS [R13], R2 ;  /* 0x000000020d007388 */ /* 0x0101e80000000800 */
[----:B-----5:R0:W-:Y:S01]  /*0460*/  STS [R12], R3 ;  /* 0x000000030c007388 */ /* 0x0201e20000000800 */
[----:B------:R-:W-:Y:S06]  /*0470*/  BAR.SYNC.DEFER_BLOCKING 0x0 ;  /* 0x0000000000007b1d */ /* 0x000fec0000010000 */
[----:B------:R-:W-:Y:S05]  /*0480*/  @!P0 BRA `(.L_x_1) ;  /* 0x0000000400708947 */ /* 0x000fea0003800000 */
[----:B0-----:R-:W-:-:S04]  /*0490*/  LOP3.LUT R0, RZ, R16, RZ, 0x33, !PT ;  /* 0x00000010ff007212 */ /* 0x001fc800078e33ff */
[----:B------:R-:W-:-:S04]  /*04a0*/  IADD3 R0, PT, PT, R0, UR10, RZ ;  /* 0x0000000a00007c10 */ /* 0x000fc8000fffe0ff */
[----:B------:R-:W-:-:S13]  /*04b0*/  ISETP.GT.U32.AND P0, PT, R19, R0, PT ;  /* 0x000000001300720c */ /* 0x000fda0003f04070 */
[----:B------:R-:W-:Y:S05]  /*04c0*/  @P0 BRA `(.L_x_2) ;  /* 0x0000000000e40947 */ /* 0x000fea0003800000 */
[----:B------:R-:W-:Y:S01]  /*04d0*/  IMAD.IADD R20, R19, 0x1, -R16 ;  /* 0x0000000113147824 */ /* 0x000fe200078e0a10 */
[----:B------:R-:W-:Y:S01]  /*04e0*/  LDS R0, [R15] ;  /* 0x000000000f007984 */ /* 0x000fe20000000800 */
[----:B------:R-:W-:Y:S03]  /*04f0*/  BSSY.RECONVERGENT B1, `(.L_x_3) ;  /* 0x0000010000017945 */ /* 0x000fe60003800200 */
[----:B------:R-:W-:-:S05]  /*0500*/  LEA R2, R20, UR6, 0x2 ;  /* 0x0000000614027c11 */ /* 0x000fca000f8e10ff */
[----:B------:R-:W0:Y:S02]  /*0510*/  LDS R23, [R2] ;  /* 0x0000000002177984 */ /* 0x000e240000000800 */
[----:B0-----:R-:W0:Y:S08]  /*0520*/  MUFU.RCP R3, R23 ;  /* 0x0000001700037308 */ /* 0x001e300000001000 */
[----:B------:R-:W1:Y:S01]  /*0530*/  FCHK P0, -R0, R23 ;  /* 0x0000001700007302 */ /* 0x000e620000000100 */
[----:B0-----:R-:W-:-:S04]  /*0540*/  FFMA R18, -R23, R3, 1 ;  /* 0x3f80000017127423 */ /* 0x001fc80000000103 */
[----:B------:R-:W-:-:S04]  /*0550*/  FFMA R3, R3, R18, R3 ;  /* 0x0000001203037223 */ /* 0x000fc80000000003 */
[----:B------:R-:W-:-:S04]  /*0560*/  FFMA R18, -R0, R3, RZ ;  /* 0x0000000300127223 */ /* 0x000fc800000001ff */
[----:B------:R-:W-:-:S04]  /*0570*/  FFMA R21, -R23, R18, -R0 ;  /* 0x0000001217157223 */ /* 0x000fc80000000900 */
[----:B------:R-:W-:Y:S01]  /*0580*/  FFMA R18, R3, R21, R18 ;  /* 0x0000001503127223 */ /* 0x000fe20000000012 */
[----:B-1----:R-:W-:Y:S06]  /*0590*/  @!P0 BRA `(.L_x_4) ;  /* 0x0000000000148947 */ /* 0x002fec0003800000 */
[----:B------:R-:W-:Y:S01]  /*05a0*/  FADD R0, -R0, -RZ ;  /* 0x800000ff00007221 */ /* 0x000fe20000000100 */
[----:B------:R-:W-:Y:S02]  /*05b0*/  MOV R3, R23 ;  /* 0x0000001700037202 */ /* 0x000fe40000000f00 */
[----:B------:R-:W-:-:S07]  /*05c0*/  MOV R2, 0x5e0 ;  /* 0x000005e000027802 */ /* 0x000fce0000000f00 */
[----:B------:R-:W-:Y:S05]  /*05d0*/  CALL.REL.NOINC `($__internal_0_$__cuda_sm3x_div_rn_noftz_f32_slowpath) ;  /* 0x0000000400c47944 */ /* 0x000fea0003c00000 */
[----:B------:R-:W-:-:S07]  /*05e0*/  IMAD.MOV.U32 R18, RZ, RZ, R0 ;  /* 0x000000ffff127224 */ /* 0x000fce00078e0000 */
.L_x_4:
[----:B------:R-:W-:Y:S05]  /*05f0*/  BSYNC.RECONVERGENT B1 ;  /* 0x0000000000017941 */ /* 0x000fea0003800200 */
.L_x_3:
[----:B------:R-:W-:Y:S01]  /*0600*/  LEA R3, R16, R14, 0x2 ;  /* 0x0000000e10037211 */ /* 0x000fe200078e10ff */
[----:B------:R-:W-:Y:S01]  /*0610*/  LDS R0, [R13] ;  /* 0x000000000d007984 */ /* 0x000fe20000000800 */
[----:B------:R-:W-:Y:S04]  /*0620*/  BSSY.RECONVERGENT B1, `(.L_x_5) ;  /* 0x000000e000017945 */ /* 0x000fe80003800200 */
        /* <DEDUP_REMOVED lines=10> */
[----:B------:R-:W-:-:S07]  /*06d0*/  MOV R2, 0x6f0 ;  /* 0x000006f000027802 */ /* 0x000fce0000000f00 */
[----:B------:R-:W-:Y:S05]  /*06e0*/  CALL.REL.NOINC `($__internal_0_$__cuda_sm3x_div_rn_noftz_f32_slowpath) ;  /* 0x0000000400807944 */ /* 0x000fea0003c00000 */
[----:B------:R-:W-:-:S07]  /*06f0*/  IMAD.MOV.U32 R2, RZ, RZ, R0 ;  /* 0x000000ffff027224 */ /* 0x000fce00078e0000 */
.L_x_6:
[----:B------:R-:W-:Y:S05]  /*0700*/  BSYNC.RECONVERGENT B1 ;  /* 0x0000000000017941 */ /* 0x000fea0003800200 */
.L_x_5:
[C---:B------:R-:W-:Y:S01]  /*0710*/  LEA R3, R16.reuse, R15, 0x2 ;  /* 0x0000000f10037211 */ /* 0x040fe200078e10ff */
[----:B------:R-:W-:Y:S01]  /*0720*/  IMAD R28, R16, 0x4, R12 ;  /* 0x00000004101c7824 */ /* 0x000fe200078e020c */
[C---:B------:R-:W-:Y:S01]  /*0730*/  LEA R21, R20.reuse, UR7, 0x2 ;  /* 0x0000000714157c11 */ /* 0x040fe2000f8e10ff */
[----:B------:R-:W-:Y:S01]  /*0740*/  LDS R0, [R14] ;  /* 0x000000000e007984 */ /* 0x000fe20000000800 */
[----:B------:R-:W-:Y:S02]  /*0750*/  LEA R22, R20, UR5, 0x2 ;  /* 0x0000000514167c11 */ /* 0x000fe4000f8e10ff */
[----:B------:R-:W-:Y:S01]  /*0760*/  LEA R24, R16, R13, 0x2 ;  /* 0x0000000d10187211 */ /* 0x000fe200078e10ff */
[----:B------:R-:W0:Y:S01]  /*0770*/  LDS R3, [R3] ;  /* 0x0000000003037984 */ /* 0x000e220000000800 */
[----:B------:R-:W-:-:S03]  /*0780*/  LEA R26, R20, UR4, 0x2 ;  /* 0x00000004141a7c11 */ /* 0x000fc6000f8e10ff */
[----:B------:R-:W1:Y:S04]  /*0790*/  LDS R29, [R28] ;  /* 0x000000001c1d7984 */ /* 0x000e680000000800 */
[----:B------:R-:W2:Y:S04]  /*07a0*/  LDS R21, [R21] ;  /* 0x0000000015157984 */ /* 0x000ea80000000800 */
[----:B------:R-:W3:Y:S04]  /*07b0*/  LDS R23, [R22] ;  /* 0x0000000016177984 */ /* 0x000ee80000000800 */
[----:B------:R-:W4:Y:S04]  /*07c0*/  LDS R25, [R24] ;  /* 0x0000000018197984 */ /* 0x000f280000000800 */
[----:B------:R-:W5:Y:S01]  /*07d0*/  LDS R27, [R26] ;  /* 0x000000001a1b7984 */ /* 0x000f620000000800 */
[-C--:B0-----:R-:W-:Y:S01]  /*07e0*/  FMUL R20, R3, R2.reuse ;  /* 0x0000000203147220 */ /* 0x081fe20000400000 */
[----:B-1----:R-:W-:-:S03]  /*07f0*/  FMUL R29, R29, R2 ;  /* 0x000000021d1d7220 */ /* 0x002fc60000400000 */
[-C--:B--2---:R-:W-:Y:S01]  /*0800*/  FFMA R3, R21, R18.reuse, R20 ;  /* 0x0000001215037223 */ /* 0x084fe20000000014 */
[----:B---3--:R-:W-:-:S03]  /*0810*/  FMUL R23, R23, R18 ;  /* 0x0000001217177220 */ /* 0x008fc60000400000 */
[----:B------:R-:W-:Y:S01]  /*0820*/  FADD R21, R0, R3 ;  /* 0x0000000300157221 */ /* 0x000fe20000000000 */
[----:B----4-:R-:W-:Y:S01]  /*0830*/  FMUL R25, R25, R2 ;  /* 0x0000000219197220 */ /* 0x010fe20000400000 */
[----:B-----5:R-:W-:Y:S01]  /*0840*/  FFMA R18, R27, R18, R29 ;  /* 0x000000121b127223 */ /* 0x020fe2000000001d */
[----:B------:R-:W-:Y:S06]  /*0850*/  BRA `(.L_x_7) ;  /* 0x0000000000f07947 */ /* 0x000fec0003800000 */
.L_x_2:
        /* <DEDUP_REMOVED lines=18> */
.L_x_9:
[----:B------:R-:W-:Y:S05]  /*0980*/  BSYNC.RECONVERGENT B1 ;  /* 0x0000000000017941 */ /* 0x000fea0003800200 */
.L_x_8:
[C---:B------:R-:W-:Y:S01]  /*0990*/  LEA R20, R18.reuse, UR5, 0x2 ;  /* 0x0000000512147c11 */ /* 0x040fe2000f8e10ff */
[----:B------:R-:W-:Y:S01]  /*09a0*/  LDS R0, [R14] ;  /* 0x000000000e007984 */ /* 0x000fe20000000800 */
[C---:B------:R-:W-:Y:S01]  /*09b0*/  LEA R22, R18.reuse, UR4, 0x2 ;  /* 0x0000000412167c11 */ /* 0x040fe2000f8e10ff */
[----:B------:R-:W-:Y:S01]  /*09c0*/  HFMA2 R25, -RZ, RZ, 0, 0 ;  /* 0x00000000ff197431 */ /* 0x000fe200000001ff */
[----:B------:R-:W-:Y:S02]  /*09d0*/  LEA R2, R18, UR7, 0x2 ;  /* 0x0000000712027c11 */ /* 0x000fe4000f8e10ff */
[----:B------:R-:W0:Y:S04]  /*09e0*/  LDS R20, [R20] ;  /* 0x0000000014147984 */ /* 0x000e280000000800 */
[----:B------:R-:W1:Y:S04]  /*09f0*/  LDS R21, [R2] ;  /* 0x0000000002157984 */ /* 0x000e680000000800 */
[----:B------:R-:W2:Y:S01]  /*0a00*/  LDS R22, [R22] ;  /* 0x0000000016167984 */ /* 0x000ea20000000800 */
[-C--:B0-----:R-:W-:Y:S01]  /*0a10*/  FMUL R23, R20, R3.reuse ;  /* 0x0000000314177220 */ /* 0x081fe20000400000 */
[-C--:B-1----:R-:W-:Y:S01]  /*0a20*/  FFMA R21, R21, R3.reuse, R0 ;  /* 0x0000000315157223 */ /* 0x082fe20000000000 */
[----:B--2---:R-:W-:Y:S01]  /*0a30*/  FMUL R18, R22, R3 ;  /* 0x0000000316127220 */ /* 0x004fe20000400000 */
[----:B------:R-:W-:Y:S06]  /*0a40*/  BRA `(.L_x_7) ;  /* 0x0000000000747947 */ /* 0x000fec0003800000 */
.L_x_1:
[----:B0-----:R-:W-:Y:S01]  /*0a50*/  IMAD R21, R16, 0x4, R14 ;  /* 0x0000000410157824 */ /* 0x001fe200078e020e */
        /* <DEDUP_REMOVED lines=16> */
.L_x_11:
[----:B------:R-:W-:Y:S05]  /*0b60*/  BSYNC.RECONVERGENT B1 ;  /* 0x0000000000017941 */ /* 0x000fea0003800200 */
.L_x_10:
[C---:B------:R-:W-:Y:S01]  /*0b70*/  LEA R0, R16.reuse, R15, 0x2 ;  /* 0x0000000f10007211 */ /* 0x040fe200078e10ff */
[C---:B------:R-:W-:Y:S01]  /*0b80*/  IMAD R2, R16.reuse, 0x4, R13 ;  /* 0x0000000410027824 */ /* 0x040fe200078e020d */
[----:B------:R-:W-:Y:S01]  /*0b90*/  LEA R3, R16, R12, 0x2 ;  /* 0x0000000c10037211 */ /* 0x000fe200078e10ff */
[----:B------:R-:W-:Y:S01]  /*0ba0*/  LDS R21, [R14] ;  /* 0x000000000e157984 */ /* 0x000fe20000000800 */
[----:B------:R-:W-:-:S03]  /*0bb0*/  IMAD.MOV.U32 R23, RZ, RZ, RZ ;  /* 0x000000ffff177224 */ /* 0x000fc600078e00ff */
[----:B------:R-:W0:Y:S04]  /*0bc0*/  LDS R0, [R0] ;  /* 0x0000000000007984 */ /* 0x000e280000000800 */
[----:B------:R-:W1:Y:S04]  /*0bd0*/  LDS R25, [R2] ;  /* 0x0000000002197984 */ /* 0x000e680000000800 */
[----:B------:R-:W2:Y:S01]  /*0be0*/  LDS R3, [R3] ;  /* 0x0000000003037984 */ /* 0x000ea20000000800 */
[-C--:B0-----:R-:W-:Y:S01]  /*0bf0*/  FFMA R21, R0, R18.reuse, R21 ;  /* 0x0000001200157223 */ /* 0x081fe20000000015 */
[-C--:B-1----:R-:W-:Y:S01]  /*0c00*/  FMUL R25, R25, R18.reuse ;  /* 0x0000001219197220 */ /* 0x082fe20000400000 */
[----:B--2---:R-:W-:-:S07]  /*0c10*/  FMUL R18, R3, R18 ;  /* 0x0000001203127220 */ /* 0x004fce0000400000 */
.L_x_7:
[----:B------:R-:W-:Y:S05]  /*0c20*/  BSYNC.RECONVERGENT B0 ;  /* 0x0000000000007941 */ /* 0x000fea0003800200 */
.L_x_0:
[----:B------:R-:W0:Y:S01]  /*0c30*/  LDS R3, [R12] ;  /* 0x000000000c037984 */ /* 0x000e220000000800 */
[----:B------:R-:W-:Y:S01]  /*0c40*/  IADD3 R17, PT, PT, R17, 0x1, RZ ;  /* 0x0000000111117810 */ /* 0x000fe20007ffe0ff */
[----:B------:R-:W-:Y:S01]  /*0c50*/  IMAD.SHL.U32 R16, R16, 0x2, RZ ;  /* 0x0000000210107824 */ /* 0x000fe200078e00ff */
[----:B------:R-:W-:Y:S02]  /*0c60*/  BAR.SYNC.DEFER_BLOCKING 0x0 ;  /* 0x0000000000007b1d */ /* 0x000fe40000010000 */
[----:B------:R-:W-:-:S04]  /*0c70*/  ISETP.NE.AND P0, PT, R17, RZ, PT ;  /* 0x000000ff1100720c */ /* 0x000fc80003f05270 */
[----:B------:R1:W-:Y:S04]  /*0c80*/  STG.E desc[UR8][R8.64], R23 ;  /* 0x0000001708007986 */ /* 0x0003e8000c101908 */
[----:B------:R1:W-:Y:S04]  /*0c90*/  STG.E desc[UR8][R6.64], R21 ;  /* 0x0000001506007986 */ /* 0x0003e8000c101908 */
[----:B------:R1:W-:Y:S01]  /*0ca0*/  STG.E desc[UR8][R4.64], R25 ;  /* 0x0000001904007986 */ /* 0x0003e2000c101908 */
[----:B0-----:R-:W-:-:S05]  /*0cb0*/  FADD R3, R3, R18 ;  /* 0x0000001203037221 */ /* 0x001fca0000000000 */
[----:B------:R1:W-:Y:S01]  /*0cc0*/  STG.E desc[UR8][R10.64], R3 ;  /* 0x000000030a007986 */ /* 0x0003e2000c101908 */
[----:B------:R-:W-:Y:S05]  /*0cd0*/  @P0 BRA `(.L_x_12) ;  /* 0xfffffff400c00947 */ /* 0x000fea000383ffff */
[----:B------:R-:W-:Y:S05]  /*0ce0*/  EXIT ;  /* 0x000000000000794d */ /* 0x000fea0003800000 */
        .weak           $__internal_0_$__cuda_sm3x_div_rn_noftz_f32_slowpath
        .type           $__internal_0_$__cuda_sm3x_div_rn_noftz_f32_slowpath,@function
        .size           $__internal_0_$__cuda_sm3x_div_rn_noftz_f32_slowpath,(.L_x_25 - $__internal_0_$__cuda_sm3x_div_rn_noftz_f32_slowpath)
$__internal_0_$__cuda_sm3x_div_rn_noftz_f32_slowpath:
[----:B------:R-:W-:Y:S01]  /*0cf0*/  SHF.R.U32.HI R21, RZ, 0x17, R3 ;  /* 0x00000017ff157819 */ /* 0x000fe20000011603 */
[----:B------:R-:W-:Y:S01]  /*0d00*/  BSSY.RECONVERGENT B2, `(.L_x_13) ;  /* 0x0000062000027945 */ /* 0x000fe20003800200 */
[----:B------:R-:W-:Y:S02]  /*0d10*/  SHF.R.U32.HI R23, RZ, 0x17, R0 ;  /* 0x00000017ff177819 */ /* 0x000fe40000011600 */
[----:B------:R-:W-:Y:S02]  /*0d20*/  LOP3.LUT R21, R21, 0xff, RZ, 0xc0, !PT ;  /* 0x000000ff15157812 */ /* 0x000fe400078ec0ff */
[----:B------:R-:W-:Y:S02]  /*0d30*/  LOP3.LUT R23, R23, 0xff, RZ, 0xc0, !PT ;  /* 0x000000ff17177812 */ /* 0x000fe400078ec0ff */
[----:B------:R-:W-:-:S03]  /*0d40*/  IADD3 R25, PT, PT, R21, -0x1, RZ ;  /* 0xffffffff15197810 */ /* 0x000fc60007ffe0ff */
[----:B------:R-:W-:Y:S01]  /*0d50*/  VIADD R24, R23, 0xffffffff ;  /* 0xffffffff17187836 */ /* 0x000fe20000000000 */
[----:B------:R-:W-:-:S04]  /*0d60*/  ISETP.GT.U32.AND P0, PT, R25, 0xfd, PT ;  /* 0x000000fd1900780c */ /* 0x000fc80003f04070 */
[----:B------:R-:W-:-:S13]  /*0d70*/  ISETP.GT.U32.OR P0, PT, R24, 0xfd, P0 ;  /* 0x000000fd1800780c */ /* 0x000fda0000704470 */
[----:B------:R-:W-:Y:S01]  /*0d80*/  @!P0 MOV R22, RZ ;  /* 0x000000ff00168202 */ /* 0x000fe20000000f00 */
[----:B------:R-:W-:Y:S06]  /*0d90*/  @!P0 BRA `(.L_x_14) ;  /* 0x00000000005c8947 */ /* 0x000fec0003800000 */
[----:B------:R-:W-:Y:S02]  /*0da0*/  FSETP.GTU.FTZ.AND P0, PT, |R0|, +INF , PT ;  /* 0x7f8000000000780b */ /* 0x000fe40003f1c200 */
[----:B------:R-:W-:-:S04]  /*0db0*/  FSETP.GTU.FTZ.AND P1, PT, |R3|, +INF , PT ;  /* 0x7f8000000300780b */ /* 0x000fc80003f3c200 */
[----:B------:R-:W-:-:S13]  /*0dc0*/  PLOP3.LUT P0, PT, P0, P1, PT, 0xf8, 0x8f ;  /* 0x00000000008f781c */ /* 0x000fda0000703f70 */
[----:B------:R-:W-:Y:S05]  /*0dd0*/  @P0 BRA `(.L_x_15) ;  /* 0x00000004004c0947 */ /* 0x000fea0003800000 */
[----:B------:R-:W-:-:S13]  /*0de0*/  LOP3.LUT P0, RZ, R3, 0x7fffffff, R0, 0xc8, !PT ;  /* 0x7fffffff03ff7812 */ /* 0x000fda000780c800 */
[----:B------:R-:W-:Y:S05]  /*0df0*/  @!P0 BRA `(.L_x_16) ;  /* 0x00000004003c8947 */ /* 0x000fea0003800000 */
[C---:B------:R-:W-:Y:S02]  /*0e00*/  FSETP.NEU.FTZ.AND P2, PT, |R0|.reuse, +INF , PT ;  /* 0x7f8000000000780b */ /* 0x040fe40003f5d200 */
[----:B------:R-:W-:Y:S02]  /*0e10*/  FSETP.NEU.FTZ.AND P1, PT, |R3|, +INF , PT ;  /* 0x7f8000000300780b */ /* 0x000fe40003f3d200 */
[----:B------:R-:W-:-:S11]  /*0e20*/  FSETP.NEU.FTZ.AND P0, PT, |R0|, +INF , PT ;  /* 0x7f8000000000780b */ /* 0x000fd60003f1d200 */
[----:B------:R-:W-:Y:S05]  /*0e30*/  @!P1 BRA !P2, `(.L_x_16) ;  /* 0x00000004002c9947 */ /* 0x000fea0005000000 */
[----:B------:R-:W-:-:S04]  /*0e40*/  LOP3.LUT P2, RZ, R0, 0x7fffffff, RZ, 0xc0, !PT ;  /* 0x7fffffff00ff7812 */ /* 0x000fc8000784c0ff */
[----:B------:R-:W-:-:S13]  /*0e50*/  PLOP3.LUT P1, PT, P1, P2, PT, 0x2f, 0xf2 ;  /* 0x0000000000f2781c */ /* 0x000fda0000f24577 */
[----:B------:R-:W-:Y:S05]  /*0e60*/  @P1 BRA `(.L_x_17) ;  /* 0x0000000400181947 */ /* 0x000fea0003800000 */
[----:B------:R-:W-:-:S04]  /*0e70*/  LOP3.LUT P1, RZ, R3, 0x7fffffff, RZ, 0xc0, !PT ;  /* 0x7fffffff03ff7812 */ /* 0x000fc8000782c0ff */
[----:B------:R-:W-:-:S13]  /*0e80*/  PLOP3.LUT P0, PT, P0, P1, PT, 0x2f, 0xf2 ;  /* 0x0000000000f2781c */ /* 0x000fda0000702577 */
[----:B------:R-:W-:Y:S05]  /*0e90*/  @P0 BRA `(.L_x_18) ;  /* 0x0000000400000947 */ /* 0x000fea0003800000 */
[----:B------:R-:W-:Y:S02]  /*0ea0*/  ISETP.GE.AND P0, PT, R24, RZ, PT ;  /* 0x000000ff1800720c */ /* 0x000fe40003f06270 */
[----:B------:R-:W-:-:S11]  /*0eb0*/  ISETP.GE.AND P1, PT, R25, RZ, PT ;  /* 0x000000ff1900720c */ /* 0x000fd60003f26270 */
[----:B------:R-:W-:Y:S01]  /*0ec0*/  @P0 IMAD.MOV.U32 R22, RZ, RZ, RZ ;  /* 0x000000ffff160224 */ /* 0x000fe200078e00ff */
[----:B------:R-:W-:Y:S01]  /*0ed0*/  @!P0 MOV R22, 0xffffffc0 ;  /* 0xffffffc000168802 */ /* 0x000fe20000000f00 */
[----:B------:R-:W-:Y:S01]  /*0ee0*/  @!P0 FFMA R0, R0, 1.84467440737095516160e+19, RZ ;  /* 0x5f80000000008823 */ /* 0x000fe200000000ff */
[----:B------:R-:W-:-:S03]  /*0ef0*/  @!P1 FFMA R3, R3, 1.84467440737095516160e+19, RZ ;  /* 0x5f80000003039823 */ /* 0x000fc600000000ff */
[----:B------:R-:W-:-:S07]  /*0f00*/  @!P1 VIADD R22, R22, 0x40 ;  /* 0x0000004016169836 */ /* 0x000fce0000000000 */
.L_x_14:
[----:B------:R-:W-:Y:S01]  /*0f10*/  LEA R24, R21, 0xc0800000, 0x17 ;  /* 0xc080000015187811 */ /* 0x000fe200078eb8ff */
[----:B------:R-:W-:Y:S01]  /*0f20*/  VIADD R23, R23, 0xffffff81 ;  /* 0xffffff8117177836 */ /* 0x000fe20000000000 */
[----:B------:R-:W-:Y:S02]  /*0f30*/  BSSY.RECONVERGENT B3, `(.L_x_19) ;  /* 0x0000035000037945 */ /* 0x000fe40003800200 */
[----:B------:R-:W-:Y:S01]  /*0f40*/  IADD3 R26, PT, PT, -R24, R3, RZ ;  /* 0x00000003181a7210 */ /* 0x000fe20007ffe1ff */
[C---:B------:R-:W-:Y:S01]  /*0f50*/  IMAD R0, R23.reuse, -0x800000, R0 ;  /* 0xff80000017007824 */ /* 0x040fe200078e0200 */
[----:B------:R-:W-:Y:S02]  /*0f60*/  IADD3 R23, PT, PT, R23, 0x7f, -R21 ;  /* 0x0000007f17177810 */ /* 0x000fe40007ffe815 */
[----:B------:R-:W0:Y:S01]  /*0f70*/  MUFU.RCP R24, R26 ;  /* 0x0000001a00187308 */ /* 0x000e220000001000 */
[----:B------:R-:W-:Y:S01]  /*0f80*/  FADD.FTZ R25, -R26, -RZ ;  /* 0x800000ff1a197221 */ /* 0x000fe20000010100 */
[----:B------:R-:W-:-:S03]  /*0f90*/  IADD3 R23, PT, PT, R23, R22, RZ ;  /* 0x0000001617177210 */ /* 0x000fc60007ffe0ff */
[----:B0-----:R-:W-:-:S04]  /*0fa0*/  FFMA R3, R24, R25, 1 ;  /* 0x3f80000018037423 */ /* 0x001fc80000000019 */
[----:B------:R-:W-:-:S04]  /*0fb0*/  FFMA R3, R24, R3, R24 ;  /* 0x0000000318037223 */ /* 0x000fc80000000018 */
[----:B------:R-:W-:-:S04]  /*0fc0*/  FFMA R24, R0, R3, RZ ;  /* 0x0000000300187223 */ /* 0x000fc800000000ff */
[----:B------:R-:W-:-:S04]  /*0fd0*/  FFMA R27, R25, R24, R0 ;  /* 0x00000018191b7223 */ /* 0x000fc80000000000 */
[----:B------:R-:W-:-:S04]  /*0fe0*/  FFMA R24, R3, R27, R24 ;  /* 0x0000001b03187223 */ /* 0x000fc80000000018 */
[----:B------:R-:W-:-:S04]  /*0ff0*/  FFMA R25, R25, R24, R0 ;  /* 0x0000001819197223 */ /* 0x000fc80000000000 */
[----:B------:R-:W-:-:S05]  /*1000*/  FFMA R0, R3, R25, R24 ;  /* 0x0000001903007223 */ /* 0x000fca0000000018 */
[----:B------:R-:W-:-:S04]  /*1010*/  SHF.R.U32.HI R21, RZ, 0x17, R0 ;  /* 0x00000017ff157819 */ /* 0x000fc80000011600 */
[----:B------:R-:W-:-:S05]  /*1020*/  LOP3.LUT R21, R21, 0xff, RZ, 0xc0, !PT ;  /* 0x000000ff15157812 */ /* 0x000fca00078ec0ff */
[----:B------:R-:W-:-:S05]  /*1030*/  IMAD.IADD R21, R21, 0x1, R23 ;  /* 0x0000000115157824 */ /* 0x000fca00078e0217 */
[----:B------:R-:W-:-:S04]  /*1040*/  IADD3 R22, PT, PT, R21, -0x1, RZ ;  /* 0xffffffff15167810 */ /* 0x000fc80007ffe0ff */
[----:B------:R-:W-:-:S13]  /*1050*/  ISETP.GE.U32.AND P0, PT, R22, 0xfe, PT ;  /* 0x000000fe1600780c */ /* 0x000fda0003f06070 */
[----:B------:R-:W-:Y:S05]  /*1060*/  @!P0 BRA `(.L_x_20) ;  /* 0x0000000000808947 */ /* 0x000fea0003800000 */
[----:B------:R-:W-:-:S13]  /*1070*/  ISETP.GT.AND P0, PT, R21, 0xfe, PT ;  /* 0x000000fe1500780c */ /* 0x000fda0003f04270 */
[----:B------:R-:W-:Y:S05]  /*1080*/  @P0 BRA `(.L_x_21) ;  /* 0x00000000006c0947 */ /* 0x000fea0003800000 */
[----:B------:R-:W-:-:S13]  /*1090*/  ISETP.GE.AND P0, PT, R21, 0x1, PT ;  /* 0x000000011500780c */ /* 0x000fda0003f06270 */
[----:B------:R-:W-:Y:S05]  /*10a0*/  @P0 BRA `(.L_x_22) ;  /* 0x0000000000740947 */ /* 0x000fea0003800000 */
[----:B------:R-:W-:Y:S02]  /*10b0*/  ISETP.GE.AND P0, PT, R21, -0x18, PT ;  /* 0xffffffe81500780c */ /* 0x000fe40003f06270 */
[----:B------:R-:W-:-:S11]  /*10c0*/  LOP3.LUT R0, R0, 0x80000000, RZ, 0xc0, !PT ;  /* 0x8000000000007812 */ /* 0x000fd600078ec0ff */
[----:B------:R-:W-:Y:S05]  /*10d0*/  @!P0 BRA `(.L_x_22) ;  /* 0x0000000000688947 */ /* 0x000fea0003800000 */
[-CC-:B------:R-:W-:Y:S01]  /*10e0*/  FFMA.RZ R22, R3, R25.reuse, R24.reuse ;  /* 0x0000001903167223 */ /* 0x180fe2000000c018 */
[C---:B------:R-:W-:Y:S02]  /*10f0*/  ISETP.NE.AND P2, PT, R21.reuse, RZ, PT ;  /* 0x000000ff1500720c */ /* 0x040fe40003f45270 */
[----:B------:R-:W-:Y:S02]  /*1100*/  ISETP.NE.AND P1, PT, R21, RZ, PT ;  /* 0x000000ff1500720c */ /* 0x000fe40003f25270 */
[----:B------:R-:W-:Y:S01]  /*1110*/  LOP3.LUT R23, R22, 0x7fffff, RZ, 0xc0, !PT ;  /* 0x007fffff16177812 */ /* 0x000fe200078ec0ff */
[CCC-:B------:R-:W-:Y:S01]  /*1120*/  FFMA.RP R22, R3.reuse, R25.reuse, R24.reuse ;  /* 0x0000001903167223 */ /* 0x1c0fe20000008018 */
[----:B------:R-:W-:Y:S01]  /*1130*/  FFMA.RM R3, R3, R25, R24 ;  /* 0x0000001903037223 */ /* 0x000fe20000004018 */
[----:B------:R-:W-:Y:S01]  /*1140*/  VIADD R24, R21, 0x20 ;  /* 0x0000002015187836 */ /* 0x000fe20000000000 */
[----:B------:R-:W-:Y:S02]  /*1150*/  LOP3.LUT R23, R23, 0x800000, RZ, 0xfc, !PT ;  /* 0x0080000017177812 */ /* 0x000fe400078efcff */
[----:B------:R-:W-:-:S02]  /*1160*/  IADD3 R21, PT, PT, -R21, RZ, RZ ;  /* 0x000000ff15157210 */ /* 0x000fc40007ffe1ff */
[----:B------:R-:W-:Y:S02]  /*1170*/  SHF.L.U32 R24, R23, R24, RZ ;  /* 0x0000001817187219 */ /* 0x000fe400000006ff */
[----:B------:R-:W-:Y:S02]  /*1180*/  FSETP.NEU.FTZ.AND P0, PT, R22, R3, PT ;  /* 0x000000031600720b */ /* 0x000fe40003f1d000 */
[----:B------:R-:W-:Y:S02]  /*1190*/  SEL R22, R21, RZ, P2 ;  /* 0x000000ff15167207 */ /* 0x000fe40001000000 */
[----:B------:R-:W-:Y:S02]  /*11a0*/  ISETP.NE.AND P1, PT, R24, RZ, P1 ;  /* 0x000000ff1800720c */ /* 0x000fe40000f25270 */
[----:B------:R-:W-:Y:S02]  /*11b0*/  SHF.R.U32.HI R22, RZ, R22, R23 ;  /* 0x00000016ff167219 */ /* 0x000fe40000011617 */
[----:B------:R-:W-:-:S02]  /*11c0*/  PLOP3.LUT P0, PT, P0, P1, PT, 0xf8, 0x8f ;  /* 0x00000000008f781c */ /* 0x000fc40000703f70 */
[----:B------:R-:W-:Y:S02]  /*11d0*/  SHF.R.U32.HI R24, RZ, 0x1, R22 ;  /* 0x00000001ff187819 */ /* 0x000fe40000011616 */
[----:B------:R-:W-:-:S04]  /*11e0*/  SEL R3, RZ, 0x1, !P0 ;  /* 0x00000001ff037807 */ /* 0x000fc80004000000 */
[----:B------:R-:W-:-:S04]  /*11f0*/  LOP3.LUT R3, R3, 0x1, R24, 0xf8, !PT ;  /* 0x0000000103037812 */ /* 0x000fc800078ef818 */
[----:B------:R-:W-:-:S05]  /*1200*/  LOP3.LUT R3, R3, R22, RZ, 0xc0, !PT ;  /* 0x0000001603037212 */ /* 0x000fca00078ec0ff */
[----:B------:R-:W-:-:S05]  /*1210*/  IMAD.IADD R3, R24, 0x1, R3 ;  /* 0x0000000118037824 */ /* 0x000fca00078e0203 */
[----:B------:R-:W-:Y:S01]  /*1220*/  LOP3.LUT R0, R3, R0, RZ, 0xfc, !PT ;  /* 0x0000000003007212 */ /* 0x000fe200078efcff */
[----:B------:R-:W-:Y:S06]  /*1230*/  BRA `(.L_x_22) ;  /* 0x0000000000107947 */ /* 0x000fec0003800000 */
.L_x_21:
[----:B------:R-:W-:-:S04]  /*1240*/  LOP3.LUT R0, R0, 0x80000000, RZ, 0xc0, !PT ;  /* 0x8000000000007812 */ /* 0x000fc800078ec0ff */
[----:B------:R-:W-:Y:S01]  /*1250*/  LOP3.LUT R0, R0, 0x7f800000, RZ, 0xfc, !PT ;  /* 0x7f80000000007812 */ /* 0x000fe200078efcff */
[----:B------:R-:W-:Y:S06]  /*1260*/  BRA `(.L_x_22) ;  /* 0x0000000000047947 */ /* 0x000fec0003800000 */
.L_x_20:
[----:B------:R-:W-:-:S07]  /*1270*/  LEA R0, R23, R0, 0x17 ;  /* 0x0000000017007211 */ /* 0x000fce00078eb8ff */
.L_x_22:
[----:B------:R-:W-:Y:S05]  /*1280*/  BSYNC.RECONVERGENT B3 ;  /* 0x0000000000037941 */ /* 0x000fea0003800200 */
.L_x_19:
[----:B------:R-:W-:Y:S05]  /*1290*/  BRA `(.L_x_23) ;  /* 0x0000000000207947 */ /* 0x000fea0003800000 */
.L_x_18:
[----:B------:R-:W-:-:S04]  /*12a0*/  LOP3.LUT R0, R3, 0x80000000, R0, 0x48, !PT ;  /* 0x8000000003007812 */ /* 0x000fc800078e4800 */
[----:B------:R-:W-:Y:S01]  /*12b0*/  LOP3.LUT R0, R0, 0x7f800000, RZ, 0xfc, !PT ;  /* 0x7f80000000007812 */ /* 0x000fe200078efcff */
[----:B------:R-:W-:Y:S06]  /*12c0*/  BRA `(.L_x_23) ;  /* 0x0000000000147947 */ /* 0x000fec0003800000 */
.L_x_17:
[----:B------:R-:W-:Y:S01]  /*12d0*/  LOP3.LUT R0, R3, 0x80000000, R0, 0x48, !PT ;  /* 0x8000000003007812 */ /* 0x000fe200078e4800 */
[----:B------:R-:W-:Y:S06]  /*12e0*/  BRA `(.L_x_23) ;  /* 0x00000000000c7947 */ /* 0x000fec0003800000 */
.L_x_16:
[----:B------:R-:W0:Y:S01]  /*12f0*/  MUFU.RSQ R0, -QNAN ;  /* 0xffc0000000007908 */ /* 0x000e220000001400 */
[----:B------:R-:W-:Y:S05]  /*1300*/  BRA `(.L_x_23) ;  /* 0x0000000000047947 */ /* 0x000fea0003800000 */
.L_x_15:
[----:B------:R-:W-:-:S07]  /*1310*/  FADD.FTZ R0, R0, R3 ;  /* 0x0000000300007221 */ /* 0x000fce0000010000 */
.L_x_23:
[----:B------:R-:W-:Y:S05]  /*1320*/  BSYNC.RECONVERGENT B2 ;  /* 0x0000000000027941 */ /* 0x000fea0003800200 */
.L_x_13:
[----:B------:R-:W-:-:S04]  /*1330*/  IMAD.MOV.U32 R3, RZ, RZ, 0x0 ;  /* 0x00000000ff037424 */ /* 0x000fc800078e00ff */
[----:B0-----:R-:W-:Y:S05]  /*1340*/  RET.REL.NODEC R2 `(_Z14pcr_gpu_kernelPfS_S_S_jj) ;  /* 0xffffffec022c7950 */ /* 0x001fea0003c3ffff */
.L_x_24:
[----:B------:R-:W-:-:S00]  /*1350*/  BRA `(.L_x_24) ;  /* 0xfffffffc00fc7947 */ /* 0x000fc0000383ffff */
[----:B------:R-:W-:-:S00]  /*1360*/  NOP ;  /* 0x0000000000007918 */ /* 0x000fc00000000000 */
        /* <DEDUP_REMOVED lines=9> */
.L_x_25:


//--------------------- .nv.shared._Z14pcr_gpu_kernelPfS_S_S_jj --------------------------
	.section	.nv.shared._Z14pcr_gpu_kernelPfS_S_S_jj,"aw",@nobits
	.sectionflags	@""
	.align	16
	.zero		1024


//--------------------- .nv.shared.reserved.0     --------------------------
	.section	.nv.shared.reserved.0,"aw",@nobits
	.weak		__nv_reservedSMEM_offset_0_alias
	.size		__nv_reservedSMEM_offset_0_alias, 0, 64
	.other		__nv_reservedSMEM_offset_0_alias,@"STO_CUDA_RESERVED_SHARED STV_DEFAULT"
__nv_reservedSMEM_offset_0_alias:
	.zero		0
	.zero		64


//--------------------- .nv.constant0._Z14pcr_gpu_kernelPfS_S_S_jj --------------------------
	.section	.nv.constant0._Z14pcr_gpu_kernelPfS_S_S_jj,"a",@progbits
	.sectionflags	@""
	.align	4
.nv.constant0._Z14pcr_gpu_kernelPfS_S_S_jj:
	.zero		936


//--------------------- SYMBOLS --------------------------

	.type		.nv.reservedSmem.offset0,@object
	.size		.nv.reservedSmem.offset0,0x4
	.type		.nv.reservedSmem.cap,@object
	.size		.nv.reservedSmem.cap,0x4
